	.headerflags	@"EF_CUDA_TEXMODE_UNIFIED EF_CUDA_64BIT_ADDRESS EF_CUDA_SM89 EF_CUDA_VIRTUAL_SM(EF_CUDA_SM89)"
	.elftype	@"ET_EXEC"


//--------------------- .nv.info                  --------------------------
	.section	.nv.info,"",@"SHT_CUDA_INFO"
	.align	4


	//----- nvinfo : EIATTR_REGCOUNT
	.align		4
        /*0000*/ 	.byte	0x04, 0x2f
        /*0002*/ 	.short	(.L_1 - .L_0)
	.align		4
.L_0:
        /*0004*/ 	.word	index@(triton__0d1d2d3d45de)
        /*0008*/ 	.word	0x00000024


	//----- nvinfo : EIATTR_MAX_STACK_SIZE
	.align		4
.L_1:
        /*000c*/ 	.byte	0x04, 0x23
        /*000e*/ 	.short	(.L_3 - .L_2)
	.align		4
.L_2:
        /*0010*/ 	.word	index@(triton__0d1d2d3d45de)
        /*0014*/ 	.word	0x00000000


	//----- nvinfo : EIATTR_MIN_STACK_SIZE
	.align		4
.L_3:
        /*0018*/ 	.byte	0x04, 0x12
        /*001a*/ 	.short	(.L_5 - .L_4)
	.align		4
.L_4:
        /*001c*/ 	.word	index@(triton__0d1d2d3d45de)
        /*0020*/ 	.word	0x00000000


	//----- nvinfo : EIATTR_FRAME_SIZE
	.align		4
.L_5:
        /*0024*/ 	.byte	0x04, 0x11
        /*0026*/ 	.short	(.L_7 - .L_6)
	.align		4
.L_6:
        /*0028*/ 	.word	index@(triton__0d1d2d3d45de)
        /*002c*/ 	.word	0x00000000
.L_7:


//--------------------- .nv.info.triton__0d1d2d3d45de --------------------------
	.section	.nv.info.triton__0d1d2d3d45de,"",@"SHT_CUDA_INFO"
	.align	4


	//----- nvinfo : EIATTR_CUDA_API_VERSION
	.align		4
        /*0000*/ 	.byte	0x04, 0x37
        /*0002*/ 	.short	(.L_9 - .L_8)
.L_8:
        /*0004*/ 	.word	0x0000007b


	//----- nvinfo : EIATTR_PARAM_CBANK
	.align		4
.L_9:
        /*0008*/ 	.byte	0x04, 0x0a
        /*000a*/ 	.short	(.L_11 - .L_10)
	.align		4
.L_10:
        /*000c*/ 	.word	index@(.nv.constant0.triton__0d1d2d3d45de)
        /*0010*/ 	.short	0x0160
        /*0012*/ 	.short	0x0028


	//----- nvinfo : EIATTR_CBANK_PARAM_SIZE
	.align		4
.L_11:
        /*0014*/ 	.byte	0x03, 0x19
        /*0016*/ 	.short	0x0028


	//----- nvinfo : EIATTR_KPARAM_INFO
	.align		4
        /*0018*/ 	.byte	0x04, 0x17
        /*001a*/ 	.short	(.L_13 - .L_12)
.L_12:
        /*001c*/ 	.word	0x00000000
        /*0020*/ 	.short	0x0005
        /*0022*/ 	.short	0x0024
        /*0024*/ 	.byte	0x00, 0xf0, 0x11, 0x00


	//----- nvinfo : EIATTR_KPARAM_INFO
	.align		4
.L_13:
        /*0028*/ 	.byte	0x04, 0x17
        /*002a*/ 	.short	(.L_15 - .L_14)
.L_14:
        /*002c*/ 	.word	0x00000000
        /*0030*/ 	.short	0x0004
        /*0032*/ 	.short	0x0020
        /*0034*/ 	.byte	0x00, 0xf0, 0x11, 0x00


	//----- nvinfo : EIATTR_KPARAM_INFO
	.align		4
.L_15:
        /*0038*/ 	.byte	0x04, 0x17
        /*003a*/ 	.short	(.L_17 - .L_16)
.L_16:
        /*003c*/ 	.word	0x00000000
        /*0040*/ 	.short	0x0003
        /*0042*/ 	.short	0x0018
        /*0044*/ 	.byte	0x00, 0xf0, 0x21, 0x00


	//----- nvinfo : EIATTR_KPARAM_INFO
	.align		4
.L_17:
        /*0048*/ 	.byte	0x04, 0x17
        /*004a*/ 	.short	(.L_19 - .L_18)
.L_18:
        /*004c*/ 	.word	0x00000000
        /*0050*/ 	.short	0x0002
        /*0052*/ 	.short	0x0010
        /*0054*/ 	.byte	0x00, 0xf0, 0x21, 0x00


	//----- nvinfo : EIATTR_KPARAM_INFO
	.align		4
.L_19:
        /*0058*/ 	.byte	0x04, 0x17
        /*005a*/ 	.short	(.L_21 - .L_20)
.L_20:
        /*005c*/ 	.word	0x00000000
        /*0060*/ 	.short	0x0001
        /*0062*/ 	.short	0x0008
        /*0064*/ 	.byte	0x00, 0xf0, 0x21, 0x00


	//----- nvinfo : EIATTR_KPARAM_INFO
	.align		4
.L_21:
        /*0068*/ 	.byte	0x04, 0x17
        /*006a*/ 	.short	(.L_23 - .L_22)
.L_22:
        /*006c*/ 	.word	0x00000000
        /*0070*/ 	.short	0x0000
        /*0072*/ 	.short	0x0000
        /*0074*/ 	.byte	0x00, 0xf0, 0x21, 0x00


	//----- nvinfo : EIATTR_MAXREG_COUNT
	.align		4
.L_23:
        /*0078*/ 	.byte	0x03, 0x1b
        /*007a*/ 	.short	0x00ff


	//----- nvinfo : EIATTR_EXIT_INSTR_OFFSETS
	.align		4
        /*007c*/ 	.byte	0x04, 0x1c
        /*007e*/ 	.short	(.L_25 - .L_24)


	//   ....[0]....
.L_24:
        /*0080*/ 	.word	0x00001070


	//   ....[1]....
        /*0084*/ 	.word	0x00001090


	//----- nvinfo : EIATTR_MAX_THREADS
	.align		4
.L_25:
        /*0088*/ 	.byte	0x04, 0x05
        /*008a*/ 	.short	(.L_27 - .L_26)
.L_26:
        /*008c*/ 	.word	0x00000080
        /*0090*/ 	.word	0x00000001
        /*0094*/ 	.word	0x00000001
.L_27:


//--------------------- .nv.rel.action            --------------------------
	.section	.nv.rel.action,"",@"SHT_CUDA_RELOCINFO"
	.align	8
	.sectionentsize	8
        /*0000*/ 	.byte	0x73, 0x00, 0x00, 0x00, 0x00, 0x00, 0x00, 0x00, 0x00, 0x00, 0x00, 0x11, 0x25, 0x00, 0x05, 0x36


//--------------------- .nv.constant0.triton__0d1d2d3d45de --------------------------
	.section	.nv.constant0.triton__0d1d2d3d45de,"a",@progbits
	.align	4
.nv.constant0.triton__0d1d2d3d45de:
	.zero		392


//--------------------- .text.triton__0d1d2d3d45de --------------------------
	.section	.text.triton__0d1d2d3d45de,"ax",@progbits
	.sectioninfo	@"SHI_REGISTERS=36"
	.align	128
        .global         triton__0d1d2d3d45de
        .type           triton__0d1d2d3d45de,@function
        .size           triton__0d1d2d3d45de,(.L_x_1 - triton__0d1d2d3d45de)
        .other          triton__0d1d2d3d45de,@"STO_CUDA_ENTRY STV_DEFAULT"
triton__0d1d2d3d45de:
.text.triton__0d1d2d3d45de:
[----:B------:R-:W-:-:S02]  /*0000*/  IMAD.MOV.U32 R1, RZ, RZ, c[0x0][0x28] ;  /* 0x00000a00ff017624 */ /* 0x000fc400078e00ff */
[----:B------:R-:W-:Y:S01]  /*0010*/  IABS R5, c[0x0][0x180] ;  /* 0x0000600000057a13 */ /* 0x000fe20000000000 */
[----:B------:R-:W0:Y:S01]  /*0020*/  S2R R0, SR_TID.X ;  /* 0x0000000000007919 */ /* 0x000e220000002100 */
[----:B------:R-:W-:Y:S01]  /*0030*/  IMAD.MOV.U32 R27, RZ, RZ, 0x2 ;  /* 0x00000002ff1b7424 */ /* 0x000fe200078e00ff */
[----:B------:R-:W-:Y:S01]  /*0040*/  PRMT R25, RZ, 0x7610, R25 ;  /* 0x00007610ff197816 */ /* 0x000fe20000000019 */
[----:B------:R-:W1:Y:S01]  /*0050*/  I2F.RP R4, R5 ;  /* 0x0000000500047306 */ /* 0x000e620000209400 */
[----:B------:R-:W2:Y:S01]  /*0060*/  S2R R7, SR_CTAID.X ;  /* 0x0000000000077919 */ /* 0x000ea20000002500 */
[----:B------:R-:W-:-:S06]  /*0070*/  ULDC.64 UR4, c[0x0][0x118] ;  /* 0x0000460000047ab9 */ /* 0x000fcc0000000a00 */
[----:B-1----:R-:W1:Y:S01]  /*0080*/  MUFU.RCP R4, R4 ;  /* 0x0000000400047308 */ /* 0x002e620000001000 */
[----:B0-----:R-:W-:-:S05]  /*0090*/  IMAD.SHL.U32 R0, R0, 0x8, RZ ;  /* 0x0000000800007824 */ /* 0x001fca00078e00ff */
[----:B------:R-:W-:-:S05]  /*00a0*/  LOP3.LUT R0, R0, 0x3f8, RZ, 0xc0, !PT ;  /* 0x000003f800007812 */ /* 0x000fca00078ec0ff */
[----:B--2---:R-:W-:Y:S01]  /*00b0*/  IMAD R0, R7, 0x400, R0 ;  /* 0x0000040007007824 */ /* 0x004fe200078e0200 */
[----:B-1----:R-:W-:-:S04]  /*00c0*/  IADD3 R2, R4, 0xffffffe, RZ ;  /* 0x0ffffffe04027810 */ /* 0x002fc80007ffe0ff */
[----:B------:R0:W1:Y:S01]  /*00d0*/  F2I.FTZ.U32.TRUNC.NTZ R3, R2 ;  /* 0x0000000200037305 */ /* 0x000062000021f000 */
[C---:B------:R-:W-:Y:S02]  /*00e0*/  IADD3 R12, R0.reuse, 0x1, RZ ;  /* 0x00000001000c7810 */ /* 0x040fe40007ffe0ff */
[C---:B------:R-:W-:Y:S02]  /*00f0*/  IADD3 R11, R0.reuse, 0x2, RZ ;  /* 0x00000002000b7810 */ /* 0x040fe40007ffe0ff */
[----:B------:R-:W-:Y:S02]  /*0100*/  IABS R4, R12 ;  /* 0x0000000c00047213 */ /* 0x000fe40000000000 */
[----:B------:R-:W-:Y:S01]  /*0110*/  IABS R20, R11 ;  /* 0x0000000b00147213 */ /* 0x000fe20000000000 */
[----:B0-----:R-:W-:Y:S01]  /*0120*/  IMAD.MOV.U32 R2, RZ, RZ, RZ ;  /* 0x000000ffff027224 */ /* 0x001fe200078e00ff */
[C---:B------:R-:W-:Y:S02]  /*0130*/  IADD3 R14, R0.reuse, 0x3, RZ ;  /* 0x00000003000e7810 */ /* 0x040fe40007ffe0ff */
[----:B------:R-:W-:-:S02]  /*0140*/  IADD3 R10, R0, 0x4, RZ ;  /* 0x00000004000a7810 */ /* 0x000fc40007ffe0ff */
[----:B------:R-:W-:Y:S01]  /*0150*/  IABS R18, R14 ;  /* 0x0000000e00127213 */ /* 0x000fe20000000000 */
[--C-:B-1----:R-:W-:Y:S01]  /*0160*/  IMAD.MOV R6, RZ, RZ, -R3.reuse ;  /* 0x000000ffff067224 */ /* 0x102fe200078e0a03 */
[----:B------:R-:W-:Y:S02]  /*0170*/  IABS R22, R10 ;  /* 0x0000000a00167213 */ /* 0x000fe40000000000 */
[----:B------:R-:W-:Y:S01]  /*0180*/  IADD3 R16, R0, 0x6, RZ ;  /* 0x0000000600107810 */ /* 0x000fe20007ffe0ff */
[----:B------:R-:W-:Y:S01]  /*0190*/  IMAD R7, R6, R5, RZ ;  /* 0x0000000506077224 */ /* 0x000fe200078e02ff */
[----:B------:R-:W-:Y:S02]  /*01a0*/  IADD3 R17, R0, 0x5, RZ ;  /* 0x0000000500117810 */ /* 0x000fe40007ffe0ff */
[----:B------:R-:W-:Y:S01]  /*01b0*/  IABS R26, R16 ;  /* 0x00000010001a7213 */ /* 0x000fe20000000000 */
[----:B------:R-:W-:Y:S01]  /*01c0*/  IMAD.HI.U32 R3, R3, R7, R2 ;  /* 0x0000000703037227 */ /* 0x000fe200078e0002 */
[----:B------:R-:W-:-:S02]  /*01d0*/  IABS R24, R17 ;  /* 0x0000001100187213 */ /* 0x000fc40000000000 */
[----:B------:R-:W-:Y:S01]  /*01e0*/  IABS R28, R0 ;  /* 0x00000000001c7213 */ /* 0x000fe20000000000 */
[----:B------:R-:W-:Y:S01]  /*01f0*/  IMAD.MOV.U32 R2, RZ, RZ, R4 ;  /* 0x000000ffff027224 */ /* 0x000fe200078e0004 */
[----:B------:R-:W-:Y:S01]  /*0200*/  LOP3.LUT R12, R12, c[0x0][0x180], RZ, 0x3c, !PT ;  /* 0x000060000c0c7a12 */ /* 0x000fe200078e3cff */
[----:B------:R-:W-:Y:S01]  /*0210*/  IMAD.HI.U32 R9, R3, R20, RZ ;  /* 0x0000001403097227 */ /* 0x000fe200078e00ff */
[----:B------:R-:W-:Y:S02]  /*0220*/  LOP3.LUT R11, R11, c[0x0][0x180], RZ, 0x3c, !PT ;  /* 0x000060000b0b7a12 */ /* 0x000fe400078e3cff */
[----:B------:R-:W-:Y:S01]  /*0230*/  LOP3.LUT R14, R14, c[0x0][0x180], RZ, 0x3c, !PT ;  /* 0x000060000e0e7a12 */ /* 0x000fe200078e3cff */
[----:B------:R-:W-:Y:S01]  /*0240*/  IMAD.HI.U32 R13, R3, R2, RZ ;  /* 0x00000002030d7227 */ /* 0x000fe200078e00ff */
[----:B------:R-:W-:Y:S02]  /*0250*/  LOP3.LUT R10, R10, c[0x0][0x180], RZ, 0x3c, !PT ;  /* 0x000060000a0a7a12 */ /* 0x000fe400078e3cff */
[----:B------:R-:W-:Y:S01]  /*0260*/  LOP3.LUT R17, R17, c[0x0][0x180], RZ, 0x3c, !PT ;  /* 0x0000600011117a12 */ /* 0x000fe200078e3cff */
[----:B------:R-:W-:Y:S01]  /*0270*/  IMAD.MOV R4, RZ, RZ, -R13 ;  /* 0x000000ffff047224 */ /* 0x000fe200078e0a0d */
[----:B------:R-:W-:Y:S01]  /*0280*/  LOP3.LUT R16, R16, c[0x0][0x180], RZ, 0x3c, !PT ;  /* 0x0000600010107a12 */ /* 0x000fe200078e3cff */
[----:B------:R-:W-:-:S04]  /*0290*/  IMAD.HI.U32 R8, R3, R18, RZ ;  /* 0x0000001203087227 */ /* 0x000fc800078e00ff */
[----:B------:R-:W-:Y:S02]  /*02a0*/  IMAD R2, R5, R4, R2 ;  /* 0x0000000405027224 */ /* 0x000fe400078e0202 */
[----:B------:R-:W-:Y:S02]  /*02b0*/  IMAD.MOV R4, RZ, RZ, -R9 ;  /* 0x000000ffff047224 */ /* 0x000fe400078e0a09 */
[----:B------:R-:W-:Y:S01]  /*02c0*/  IMAD.HI.U32 R7, R3, R22, RZ ;  /* 0x0000001603077227 */ /* 0x000fe200078e00ff */
[----:B------:R-:W-:-:S03]  /*02d0*/  ISETP.GT.U32.AND P1, PT, R5, R2, PT ;  /* 0x000000020500720c */ /* 0x000fc60003f24070 */
[C---:B------:R-:W-:Y:S02]  /*02e0*/  IMAD R20, R5.reuse, R4, R20 ;  /* 0x0000000405147224 */ /* 0x040fe400078e0214 */
[----:B------:R-:W-:Y:S02]  /*02f0*/  IMAD.MOV R6, RZ, RZ, -R8 ;  /* 0x000000ffff067224 */ /* 0x000fe400078e0a08 */
[----:B------:R-:W-:Y:S01]  /*0300*/  IMAD.MOV R15, RZ, RZ, -R7 ;  /* 0x000000ffff0f7224 */ /* 0x000fe200078e0a07 */
[C---:B------:R-:W-:Y:S01]  /*0310*/  ISETP.GT.U32.AND P0, PT, R5.reuse, R20, PT ;  /* 0x000000140500720c */ /* 0x040fe20003f04070 */
[----:B------:R-:W-:Y:S02]  /*0320*/  IMAD R18, R5, R6, R18 ;  /* 0x0000000605127224 */ /* 0x000fe400078e0212 */
[----:B------:R-:W-:Y:S02]  /*0330*/  IMAD.HI.U32 R4, R3, R26, RZ ;  /* 0x0000001a03047227 */ /* 0x000fe400078e00ff */
[----:B------:R-:W-:-:S02]  /*0340*/  @!P1 IADD3 R13, R13, 0x1, RZ ;  /* 0x000000010d0d9810 */ /* 0x000fc40007ffe0ff */
[C---:B------:R-:W-:Y:S01]  /*0350*/  IMAD R22, R5.reuse, R15, R22 ;  /* 0x0000000f05167224 */ /* 0x040fe200078e0216 */
[C---:B------:R-:W-:Y:S01]  /*0360*/  ISETP.GT.U32.AND P3, PT, R5.reuse, R18, PT ;  /* 0x000000120500720c */ /* 0x040fe20003f64070 */
[--C-:B------:R-:W-:Y:S01]  /*0370*/  @!P1 IMAD.IADD R2, R2, 0x1, -R5.reuse ;  /* 0x0000000102029824 */ /* 0x100fe200078e0a05 */
[----:B------:R-:W-:Y:S01]  /*0380*/  IADD3 R15, R0, 0x7, RZ ;  /* 0x00000007000f7810 */ /* 0x000fe20007ffe0ff */
[----:B------:R-:W-:Y:S01]  /*0390*/  IMAD.MOV R23, RZ, RZ, -R4 ;  /* 0x000000ffff177224 */ /* 0x000fe200078e0a04 */
[----:B------:R-:W-:Y:S01]  /*03a0*/  ISETP.GT.U32.AND P5, PT, R5, R22, PT ;  /* 0x000000160500720c */ /* 0x000fe20003fa4070 */
[----:B------:R-:W-:Y:S01]  /*03b0*/  @!P0 IMAD.IADD R20, R20, 0x1, -R5 ;  /* 0x0000000114148824 */ /* 0x000fe200078e0a05 */
[----:B------:R-:W-:Y:S01]  /*03c0*/  ISETP.GE.U32.AND P4, PT, R2, R5, PT ;  /* 0x000000050200720c */ /* 0x000fe20003f86070 */
[C---:B------:R-:W-:Y:S01]  /*03d0*/  IMAD.HI.U32 R6, R3.reuse, R24, RZ ;  /* 0x0000001803067227 */ /* 0x040fe200078e00ff */
[----:B------:R-:W-:Y:S02]  /*03e0*/  IABS R30, R15 ;  /* 0x0000000f001e7213 */ /* 0x000fe40000000000 */
[----:B------:R-:W-:Y:S01]  /*03f0*/  ISETP.GE.U32.AND P6, PT, R20, R5, PT ;  /* 0x000000051400720c */ /* 0x000fe20003fc6070 */
[----:B------:R-:W-:Y:S01]  /*0400*/  IMAD.HI.U32 R2, R3, R28, RZ ;  /* 0x0000001c03027227 */ /* 0x000fe200078e00ff */
[----:B------:R-:W-:-:S02]  /*0410*/  @!P0 IADD3 R9, R9, 0x1, RZ ;  /* 0x0000000109098810 */ /* 0x000fc40007ffe0ff */
[----:B------:R-:W-:Y:S01]  /*0420*/  @!P3 IADD3 R8, R8, 0x1, RZ ;  /* 0x000000010808b810 */ /* 0x000fe20007ffe0ff */
[----:B------:R-:W-:Y:S01]  /*0430*/  IMAD R26, R5, R23, R26 ;  /* 0x00000017051a7224 */ /* 0x000fe200078e021a */
[----:B------:R-:W-:Y:S01]  /*0440*/  LOP3.LUT R15, R15, c[0x0][0x180], RZ, 0x3c, !PT ;  /* 0x000060000f0f7a12 */ /* 0x000fe200078e3cff */
[----:B------:R-:W-:Y:S01]  /*0450*/  IMAD.MOV R21, RZ, RZ, -R6 ;  /* 0x000000ffff157224 */ /* 0x000fe200078e0a06 */
[----:B------:R-:W-:Y:S01]  /*0460*/  @!P5 IADD3 R7, R7, 0x1, RZ ;  /* 0x000000010707d810 */ /* 0x000fe20007ffe0ff */
[----:B------:R-:W-:Y:S01]  /*0470*/  IMAD.MOV R19, RZ, RZ, -R2 ;  /* 0x000000ffff137224 */ /* 0x000fe200078e0a02 */
[----:B------:R-:W-:Y:S01]  /*0480*/  ISETP.GT.U32.AND P1, PT, R5, R26, PT ;  /* 0x0000001a0500720c */ /* 0x000fe20003f24070 */
[----:B------:R-:W-:Y:S01]  /*0490*/  IMAD.HI.U32 R3, R3, R30, RZ ;  /* 0x0000001e03037227 */ /* 0x000fe200078e00ff */
[----:B------:R-:W-:Y:S02]  /*04a0*/  @P4 IADD3 R13, R13, 0x1, RZ ;  /* 0x000000010d0d4810 */ /* 0x000fe40007ffe0ff */
[----:B------:R-:W-:Y:S01]  /*04b0*/  @P6 IADD3 R9, R9, 0x1, RZ ;  /* 0x0000000109096810 */ /* 0x000fe20007ffe0ff */
[C---:B------:R-:W-:Y:S01]  /*04c0*/  IMAD R24, R5.reuse, R21, R24 ;  /* 0x0000001505187224 */ /* 0x040fe200078e0218 */
[----:B------:R-:W-:Y:S01]  /*04d0*/  PRMT R23, RZ, 0x7610, R23 ;  /* 0x00007610ff177816 */ /* 0x000fe20000000017 */
[----:B------:R-:W-:-:S02]  /*04e0*/  IMAD R20, R5, R19, R28 ;  /* 0x0000001305147224 */ /* 0x000fc400078e021c */
[----:B------:R-:W-:Y:S01]  /*04f0*/  @!P3 IMAD.IADD R18, R18, 0x1, -R5 ;  /* 0x000000011212b824 */ /* 0x000fe200078e0a05 */
[C---:B------:R-:W-:Y:S01]  /*0500*/  ISETP.GT.U32.AND P2, PT, R5.reuse, R24, PT ;  /* 0x000000180500720c */ /* 0x040fe20003f44070 */
[----:B------:R-:W-:Y:S01]  /*0510*/  IMAD.MOV R19, RZ, RZ, -R3 ;  /* 0x000000ffff137224 */ /* 0x000fe200078e0a03 */
[C---:B------:R-:W-:Y:S01]  /*0520*/  ISETP.GT.U32.AND P0, PT, R5.reuse, R20, PT ;  /* 0x000000140500720c */ /* 0x040fe20003f04070 */
[--C-:B------:R-:W-:Y:S01]  /*0530*/  @!P5 IMAD.IADD R22, R22, 0x1, -R5.reuse ;  /* 0x000000011616d824 */ /* 0x100fe200078e0a05 */
[----:B------:R-:W-:Y:S01]  /*0540*/  ISETP.GE.U32.AND P4, PT, R18, R5, PT ;  /* 0x000000051200720c */ /* 0x000fe20003f86070 */
[C---:B------:R-:W-:Y:S01]  /*0550*/  IMAD R18, R5.reuse, R19, R30 ;  /* 0x0000001305127224 */ /* 0x040fe200078e021e */
[----:B------:R-:W-:Y:S01]  /*0560*/  @!P1 IADD3 R4, R4, 0x1, RZ ;  /* 0x0000000104049810 */ /* 0x000fe20007ffe0ff */
[----:B------:R-:W-:Y:S01]  /*0570*/  @!P1 IMAD.IADD R26, R26, 0x1, -R5 ;  /* 0x000000011a1a9824 */ /* 0x000fe200078e0a05 */
[----:B------:R-:W-:Y:S02]  /*0580*/  ISETP.GE.U32.AND P6, PT, R22, R5, PT ;  /* 0x000000051600720c */ /* 0x000fe40003fc6070 */
[----:B------:R-:W-:-:S02]  /*0590*/  ISETP.GT.U32.AND P3, PT, R5, R18, PT ;  /* 0x000000120500720c */ /* 0x000fc40003f64070 */
[-C--:B------:R-:W-:Y:S01]  /*05a0*/  ISETP.GE.U32.AND P5, PT, R26, R5.reuse, PT ;  /* 0x000000051a00720c */ /* 0x080fe20003fa6070 */
[--C-:B------:R-:W-:Y:S01]  /*05b0*/  @!P2 IMAD.IADD R24, R24, 0x1, -R5.reuse ;  /* 0x000000011818a824 */ /* 0x100fe200078e0a05 */
[----:B------:R-:W-:Y:S01]  /*05c0*/  @!P2 IADD3 R6, R6, 0x1, RZ ;  /* 0x000000010606a810 */ /* 0x000fe20007ffe0ff */
[--C-:B------:R-:W-:Y:S01]  /*05d0*/  @!P0 IMAD.IADD R20, R20, 0x1, -R5.reuse ;  /* 0x0000000114148824 */ /* 0x100fe200078e0a05 */
[----:B------:R-:W-:Y:S02]  /*05e0*/  ISETP.GE.AND P1, PT, R11, RZ, PT ;  /* 0x000000ff0b00720c */ /* 0x000fe40003f26270 */
[----:B------:R-:W-:Y:S02]  /*05f0*/  @P4 IADD3 R8, R8, 0x1, RZ ;  /* 0x0000000108084810 */ /* 0x000fe40007ffe0ff */
[----:B------:R-:W-:Y:S02]  /*0600*/  ISETP.GE.U32.AND P4, PT, R24, R5, PT ;  /* 0x000000051800720c */ /* 0x000fe40003f86070 */
[----:B------:R-:W-:Y:S01]  /*0610*/  @P6 IADD3 R7, R7, 0x1, RZ ;  /* 0x0000000107076810 */ /* 0x000fe20007ffe0ff */
[----:B------:R-:W-:Y:S01]  /*0620*/  @!P3 IMAD.IADD R18, R18, 0x1, -R5 ;  /* 0x000000011212b824 */ /* 0x000fe200078e0a05 */
[----:B------:R-:W-:-:S02]  /*0630*/  ISETP.GE.AND P6, PT, R12, RZ, PT ;  /* 0x000000ff0c00720c */ /* 0x000fc40003fc6270 */
[-C--:B------:R-:W-:Y:S02]  /*0640*/  ISETP.GE.U32.AND P2, PT, R20, R5.reuse, PT ;  /* 0x000000051400720c */ /* 0x080fe40003f46070 */
[----:B------:R-:W-:Y:S01]  /*0650*/  @P5 IADD3 R4, R4, 0x1, RZ ;  /* 0x0000000104045810 */ /* 0x000fe20007ffe0ff */
[----:B------:R-:W-:Y:S01]  /*0660*/  @!P1 IMAD.MOV R9, RZ, RZ, -R9 ;  /* 0x000000ffff099224 */ /* 0x000fe200078e0a09 */
[----:B------:R-:W-:Y:S02]  /*0670*/  ISETP.GE.U32.AND P5, PT, R18, R5, PT ;  /* 0x000000051200720c */ /* 0x000fe40003fa6070 */
[----:B------:R-:W-:Y:S02]  /*0680*/  @!P0 IADD3 R2, R2, 0x1, RZ ;  /* 0x0000000102028810 */ /* 0x000fe40007ffe0ff */
[----:B------:R-:W-:Y:S02]  /*0690*/  LOP3.LUT R12, R0, c[0x0][0x180], RZ, 0x3c, !PT ;  /* 0x00006000000c7a12 */ /* 0x000fe400078e3cff */
[----:B------:R-:W-:Y:S01]  /*06a0*/  @P4 IADD3 R6, R6, 0x1, RZ ;  /* 0x0000000106064810 */ /* 0x000fe20007ffe0ff */
[----:B------:R-:W-:Y:S01]  /*06b0*/  @!P6 IMAD.MOV R13, RZ, RZ, -R13 ;  /* 0x000000ffff0de224 */ /* 0x000fe200078e0a0d */
[----:B------:R-:W-:-:S02]  /*06c0*/  ISETP.GE.AND P0, PT, R14, RZ, PT ;  /* 0x000000ff0e00720c */ /* 0x000fc40003f06270 */
[----:B------:R-:W-:Y:S02]  /*06d0*/  @P2 IADD3 R2, R2, 0x1, RZ ;  /* 0x0000000102022810 */ /* 0x000fe40007ffe0ff */
[----:B------:R-:W-:Y:S02]  /*06e0*/  @!P3 IADD3 R3, R3, 0x1, RZ ;  /* 0x000000010303b810 */ /* 0x000fe40007ffe0ff */
[----:B------:R-:W-:Y:S02]  /*06f0*/  ISETP.GE.AND P4, PT, R12, RZ, PT ;  /* 0x000000ff0c00720c */ /* 0x000fe40003f86270 */
[----:B------:R-:W-:Y:S01]  /*0700*/  ISETP.GE.AND P6, PT, R10, RZ, PT ;  /* 0x000000ff0a00720c */ /* 0x000fe20003fc6270 */
[----:B------:R-:W-:Y:S01]  /*0710*/  IMAD.MOV.U32 R10, RZ, RZ, R4 ;  /* 0x000000ffff0a7224 */ /* 0x000fe200078e0004 */
[----:B------:R-:W-:Y:S01]  /*0720*/  ISETP.GE.AND P2, PT, R17, RZ, PT ;  /* 0x000000ff1100720c */ /* 0x000fe20003f46270 */
[----:B------:R-:W-:Y:S01]  /*0730*/  IMAD.MOV.U32 R4, RZ, RZ, R2 ;  /* 0x000000ffff047224 */ /* 0x000fe200078e0002 */
[----:B------:R-:W-:Y:S01]  /*0740*/  ISETP.GE.AND P3, PT, R16, RZ, PT ;  /* 0x000000ff1000720c */ /* 0x000fe20003f66270 */
[----:B------:R-:W-:Y:S01]  /*0750*/  @!P0 IMAD.MOV R8, RZ, RZ, -R8 ;  /* 0x000000ffff088224 */ /* 0x000fe200078e0a08 */
[----:B------:R-:W-:-:S02]  /*0760*/  ISETP.GE.AND P1, PT, R15, RZ, PT ;  /* 0x000000ff0f00720c */ /* 0x000fc40003f26270 */
[----:B------:R-:W-:Y:S02]  /*0770*/  @P5 IADD3 R3, R3, 0x1, RZ ;  /* 0x0000000103035810 */ /* 0x000fe40007ffe0ff */
[----:B------:R-:W-:Y:S01]  /*0780*/  ISETP.NE.AND P5, PT, RZ, c[0x0][0x180], PT ;  /* 0x00006000ff007a0c */ /* 0x000fe20003fa5270 */
[----:B------:R-:W-:Y:S01]  /*0790*/  @!P4 IMAD.MOV R4, RZ, RZ, -R4 ;  /* 0x000000ffff04c224 */ /* 0x000fe200078e0a04 */
[----:B------:R-:W-:Y:S01]  /*07a0*/  LOP3.LUT R5, RZ, c[0x0][0x180], RZ, 0x33, !PT ;  /* 0x00006000ff057a12 */ /* 0x000fe200078e33ff */
[----:B------:R-:W-:Y:S01]  /*07b0*/  IMAD.MOV.U32 R12, RZ, RZ, R3 ;  /* 0x000000ffff0c7224 */ /* 0x000fe200078e0003 */
[----:B------:R-:W-:Y:S01]  /*07c0*/  ISETP.GE.AND P0, PT, R0, c[0x0][0x184], PT ;  /* 0x0000610000007a0c */ /* 0x000fe20003f06270 */
[----:B------:R-:W-:Y:S01]  /*07d0*/  @!P6 IMAD.MOV R7, RZ, RZ, -R7 ;  /* 0x000000ffff07e224 */ /* 0x000fe200078e0a07 */
[C---:B------:R-:W-:Y:S01]  /*07e0*/  SEL R2, R5.reuse, R13, !P5 ;  /* 0x0000000d05027207 */ /* 0x040fe20006800000 */
[----:B------:R-:W-:Y:S01]  /*07f0*/  @!P2 IMAD.MOV R6, RZ, RZ, -R6 ;  /* 0x000000ffff06a224 */ /* 0x000fe200078e0a06 */
[C---:B------:R-:W-:Y:S01]  /*0800*/  SEL R14, R5.reuse, R9, !P5 ;  /* 0x00000009050e7207 */ /* 0x040fe20006800000 */
[----:B------:R-:W-:Y:S01]  /*0810*/  @!P3 IMAD.MOV R10, RZ, RZ, -R10 ;  /* 0x000000ffff0ab224 */ /* 0x000fe200078e0a0a */
[C---:B------:R-:W-:Y:S01]  /*0820*/  SEL R16, R5.reuse, R8, !P5 ;  /* 0x0000000805107207 */ /* 0x040fe20006800000 */
[----:B------:R-:W-:Y:S01]  /*0830*/  @!P1 IMAD.MOV R12, RZ, RZ, -R12 ;  /* 0x000000ffff0c9224 */ /* 0x000fe200078e0a0c */
[C---:B------:R-:W-:Y:S01]  /*0840*/  SEL R4, R5.reuse, R4, !P5 ;  /* 0x0000000405047207 */ /* 0x040fe20006800000 */
[----:B------:R-:W-:Y:S01]  /*0850*/  IMAD.HI R9, R2, 0x66666667, RZ ;  /* 0x6666666702097827 */ /* 0x000fe200078e02ff */
[----:B------:R-:W-:-:S02]  /*0860*/  SEL R28, R5, R7, !P5 ;  /* 0x00000007051c7207 */ /* 0x000fc40006800000 */
[C---:B------:R-:W-:Y:S01]  /*0870*/  SEL R8, R5.reuse, R6, !P5 ;  /* 0x0000000605087207 */ /* 0x040fe20006800000 */
[----:B------:R-:W-:Y:S01]  /*0880*/  IMAD.HI R11, R14, 0x66666667, RZ ;  /* 0x666666670e0b7827 */ /* 0x000fe200078e02ff */
[C---:B------:R-:W-:Y:S02]  /*0890*/  SEL R3, R5.reuse, R10, !P5 ;  /* 0x0000000a05037207 */ /* 0x040fe40006800000 */
[----:B------:R-:W-:Y:S01]  /*08a0*/  SEL R5, R5, R12, !P5 ;  /* 0x0000000c05057207 */ /* 0x000fe20006800000 */
[----:B------:R-:W-:Y:S01]  /*08b0*/  IMAD.HI R6, R4, 0x66666667, RZ ;  /* 0x6666666704067827 */ /* 0x000fe200078e02ff */
[----:B------:R-:W-:Y:S02]  /*08c0*/  SHF.R.U32.HI R10, RZ, 0x1f, R9 ;  /* 0x0000001fff0a7819 */ /* 0x000fe40000011609 */
[----:B------:R-:W-:Y:S01]  /*08d0*/  SHF.R.U32.HI R12, RZ, 0x1f, R11 ;  /* 0x0000001fff0c7819 */ /* 0x000fe2000001160b */
[----:B------:R-:W-:Y:S01]  /*08e0*/  IMAD.HI R18, R3, 0x66666667, RZ ;  /* 0x6666666703127827 */ /* 0x000fe200078e02ff */
[----:B------:R-:W-:-:S02]  /*08f0*/  LEA.HI.SX32 R9, R9, R10, 0x17 ;  /* 0x0000000a09097211 */ /* 0x000fc400078fbaff */
[----:B------:R-:W-:Y:S01]  /*0900*/  LEA.HI.SX32 R11, R11, R12, 0x17 ;  /* 0x0000000c0b0b7211 */ /* 0x000fe200078fbaff */
[----:B------:R-:W-:Y:S01]  /*0910*/  IMAD.HI R20, R5, 0x66666667, RZ ;  /* 0x6666666705147827 */ /* 0x000fe200078e02ff */
[----:B------:R-:W-:Y:S02]  /*0920*/  SHF.R.U32.HI R19, RZ, 0x1f, R18 ;  /* 0x0000001fff137819 */ /* 0x000fe40000011612 */
[----:B------:R-:W-:Y:S01]  /*0930*/  SHF.R.U32.HI R7, RZ, 0x1f, R6 ;  /* 0x0000001fff077819 */ /* 0x000fe20000011606 */
[----:B------:R-:W-:Y:S01]  /*0940*/  IMAD.HI R10, R28, 0x66666667, RZ ;  /* 0x666666671c0a7827 */ /* 0x000fe200078e02ff */
[----:B------:R-:W-:Y:S02]  /*0950*/  SHF.R.U32.HI R21, RZ, 0x1f, R20 ;  /* 0x0000001fff157819 */ /* 0x000fe40000011614 */
[----:B------:R-:W-:Y:S01]  /*0960*/  LEA.HI.SX32 R18, R18, R19, 0x17 ;  /* 0x0000001312127211 */ /* 0x000fe200078fbaff */
[----:B------:R-:W-:Y:S01]  /*0970*/  IMAD.HI R13, R16, 0x66666667, RZ ;  /* 0x66666667100d7827 */ /* 0x000fe200078e02ff */
[----:B------:R-:W-:-:S02]  /*0980*/  LEA.HI.SX32 R7, R6, R7, 0x17 ;  /* 0x0000000706077211 */ /* 0x000fc400078fbaff */
[----:B------:R-:W-:Y:S01]  /*0990*/  SHF.R.U32.HI R15, RZ, 0x1f, R10 ;  /* 0x0000001fff0f7819 */ /* 0x000fe2000001160a */
[----:B------:R-:W-:Y:S01]  /*09a0*/  IMAD.HI R12, R8, 0x66666667, RZ ;  /* 0x66666667080c7827 */ /* 0x000fe200078e02ff */
[----:B------:R-:W-:Y:S02]  /*09b0*/  LEA.HI.SX32 R20, R20, R21, 0x17 ;  /* 0x0000001514147211 */ /* 0x000fe400078fbaff */
[----:B------:R-:W-:Y:S01]  /*09c0*/  SHF.R.U32.HI R6, RZ, 0x1f, R13 ;  /* 0x0000001fff067819 */ /* 0x000fe2000001160d */
[----:B------:R-:W-:Y:S01]  /*09d0*/  IMAD R18, R18, -0x500, R3 ;  /* 0xfffffb0012127824 */ /* 0x000fe200078e0203 */
[----:B------:R-:W-:Y:S01]  /*09e0*/  SHF.R.U32.HI R17, RZ, 0x1f, R12 ;  /* 0x0000001fff117819 */ /* 0x000fe2000001160c */
[----:B------:R-:W-:Y:S01]  /*09f0*/  IMAD R20, R20, -0x500, R5 ;  /* 0xfffffb0014147824 */ /* 0x000fe200078e0205 */
[----:B------:R-:W-:Y:S01]  /*0a00*/  LEA.HI.SX32 R15, R10, R15, 0x17 ;  /* 0x0000000f0a0f7211 */ /* 0x000fe200078fbaff */
[----:B------:R-:W-:Y:S01]  /*0a10*/  IMAD R10, R7, -0x500, R4 ;  /* 0xfffffb00070a7824 */ /* 0x000fe200078e0204 */
[----:B------:R-:W-:Y:S01]  /*0a20*/  LEA.HI.SX32 R13, R13, R6, 0x17 ;  /* 0x000000060d0d7211 */ /* 0x000fe200078fbaff */
[----:B------:R-:W-:Y:S01]  /*0a30*/  CS2R R4, SRZ ;  /* 0x0000000000047805 */ /* 0x000fe2000001ff00 */
[----:B------:R-:W-:Y:S01]  /*0a40*/  LEA.HI.SX32 R17, R12, R17, 0x17 ;  /* 0x000000110c117211 */ /* 0x000fe200078fbaff */
[----:B------:R-:W-:Y:S01]  /*0a50*/  IMAD R12, R9, -0x500, R2 ;  /* 0xfffffb00090c7824 */ /* 0x000fe200078e0202 */
[----:B------:R-:W-:Y:S01]  /*0a60*/  CS2R R6, SRZ ;  /* 0x0000000000067805 */ /* 0x000fe2000001ff00 */
[----:B------:R-:W-:Y:S01]  /*0a70*/  IMAD.WIDE R2, R0, R27, c[0x0][0x160] ;  /* 0x0000580000027625 */ /* 0x000fe200078e021b */
[----:B------:R-:W-:-:S03]  /*0a80*/  PRMT R24, RZ, 0x7610, R24 ;  /* 0x00007610ff187816 */ /* 0x000fc60000000018 */
[-C--:B------:R-:W-:Y:S01]  /*0a90*/  IMAD.WIDE R30, R18, R27.reuse, c[0x0][0x168] ;  /* 0x00005a00121e7625 */ /* 0x080fe200078e021b */
[----:B------:R-:W2:Y:S03]  /*0aa0*/  @!P0 LDG.E.EL.128 R4, [R2.64] ;  /* 0x0000000402048981 */ /* 0x000ea6000c2e1d00 */
[-C--:B------:R-:W-:Y:S01]  /*0ab0*/  IMAD.WIDE R32, R20, R27.reuse, c[0x0][0x168] ;  /* 0x00005a0014207625 */ /* 0x080fe200078e021b */
[----:B------:R0:W3:Y:S03]  /*0ac0*/  @!P0 LDG.E.EL.U16 R25, [R30.64] ;  /* 0x000000041e198981 */ /* 0x0000e6000c2e1500 */
[----:B------:R-:W-:Y:S01]  /*0ad0*/  IMAD R28, R15, -0x500, R28 ;  /* 0xfffffb000f1c7824 */ /* 0x000fe200078e021c */
[----:B------:R1:W4:Y:S01]  /*0ae0*/  @!P0 LDG.E.EL.U16 R24, [R32.64] ;  /* 0x0000000420188981 */ /* 0x000322000c2e1500 */
[----:B------:R-:W-:Y:S01]  /*0af0*/  IMAD R14, R11, -0x500, R14 ;  /* 0xfffffb000b0e7824 */ /* 0x000fe200078e020e */
[----:B------:R-:W-:Y:S01]  /*0b00*/  PRMT R20, RZ, 0x7610, R20 ;  /* 0x00007610ff147816 */ /* 0x000fe20000000014 */
[----:B------:R-:W-:Y:S01]  /*0b10*/  IMAD R16, R13, -0x500, R16 ;  /* 0xfffffb000d107824 */ /* 0x000fe200078e0210 */
[----:B------:R-:W-:Y:S01]  /*0b20*/  PRMT R19, RZ, 0x7610, R19 ;  /* 0x00007610ff137816 */ /* 0x000fe20000000013 */
[----:B------:R-:W-:Y:S01]  /*0b30*/  IMAD.WIDE R10, R10, R27, c[0x0][0x168] ;  /* 0x00005a000a0a7625 */ /* 0x000fe200078e021b */
[----:B------:R-:W-:-:S03]  /*0b40*/  PRMT R18, RZ, 0x7610, R18 ;  /* 0x00007610ff127816 */ /* 0x000fc60000000012 */
[----:B------:R-:W-:Y:S01]  /*0b50*/  IMAD R8, R17, -0x500, R8 ;  /* 0xfffffb0011087824 */ /* 0x000fe200078e0208 */
[----:B------:R-:W-:Y:S01]  /*0b60*/  PRMT R22, RZ, 0x7610, R22 ;  /* 0x00007610ff167816 */ /* 0x000fe20000000016 */
[-C--:B------:R-:W-:Y:S01]  /*0b70*/  IMAD.WIDE R12, R12, R27.reuse, c[0x0][0x168] ;  /* 0x00005a000c0c7625 */ /* 0x080fe200078e021b */
[----:B------:R-:W-:Y:S01]  /*0b80*/  PRMT R21, RZ, 0x7610, R21 ;  /* 0x00007610ff157816 */ /* 0x000fe20000000015 */
[----:B------:R5:W4:Y:S02]  /*0b90*/  @!P0 LDG.E.EL.U16 R23, [R10.64] ;  /* 0x000000040a178981 */ /* 0x000b24000c2e1500 */
[-C--:B------:R-:W-:Y:S02]  /*0ba0*/  IMAD.WIDE R28, R28, R27.reuse, c[0x0][0x168] ;  /* 0x00005a001c1c7625 */ /* 0x080fe400078e021b */
[----:B------:R0:W4:Y:S02]  /*0bb0*/  @!P0 LDG.E.EL.U16 R20, [R12.64] ;  /* 0x000000040c148981 */ /* 0x000124000c2e1500 */
[----:B------:R-:W-:-:S02]  /*0bc0*/  IMAD.WIDE R14, R14, R27, c[0x0][0x168] ;  /* 0x00005a000e0e7625 */ /* 0x000fc400078e021b */
[----:B------:R0:W4:Y:S02]  /*0bd0*/  @!P0 LDG.E.EL.U16 R19, [R28.64] ;  /* 0x000000041c138981 */ /* 0x000124000c2e1500 */
[-C--:B------:R-:W-:Y:S01]  /*0be0*/  IMAD.WIDE R16, R16, R27.reuse, c[0x0][0x168] ;  /* 0x00005a0010107625 */ /* 0x080fe200078e021b */
[----:B-----5:R-:W-:Y:S01]  /*0bf0*/  CS2R R10, SRZ ;  /* 0x00000000000a7805 */ /* 0x020fe2000001ff00 */
[----:B------:R5:W4:Y:S02]  /*0c00*/  @!P0 LDG.E.EL.U16 R18, [R14.64] ;  /* 0x000000040e128981 */ /* 0x000b24000c2e1500 */
[-C--:B-1----:R-:W-:Y:S02]  /*0c10*/  IMAD.WIDE R32, R8, R27.reuse, c[0x0][0x168] ;  /* 0x00005a0008207625 */ /* 0x082fe400078e021b */
[----:B------:R-:W-:Y:S01]  /*0c20*/  CS2R R8, SRZ ;  /* 0x0000000000087805 */ /* 0x000fe2000001ff00 */
[----:B------:R2:W4:Y:S01]  /*0c30*/  @!P0 LDG.E.EL.U16 R22, [R16.64] ;  /* 0x0000000410168981 */ /* 0x000522000c2e1500 */
[----:B0-----:R-:W-:-:S03]  /*0c40*/  IMAD.WIDE R30, R0, R27, c[0x0][0x170] ;  /* 0x00005c00001e7625 */ /* 0x001fc600078e021b */
[----:B------:R-:W4:Y:S01]  /*0c50*/  @!P0 LDG.E.EL.U16 R21, [R32.64] ;  /* 0x0000000420158981 */ /* 0x000f22000c2e1500 */
[----:B------:R-:W-:Y:S01]  /*0c60*/  CS2R R12, SRZ ;  /* 0x00000000000c7805 */ /* 0x000fe2000001ff00 */
[----:B-----5:R-:W-:Y:S02]  /*0c70*/  CS2R R14, SRZ ;  /* 0x00000000000e7805 */ /* 0x020fe4000001ff00 */
[----:B------:R-:W5:Y:S01]  /*0c80*/  @!P0 LDG.E.EL.128 R8, [R30.64] ;  /* 0x000000041e088981 */ /* 0x000f62000c2e1d00 */
[----:B------:R-:W-:-:S05]  /*0c90*/  IMAD.WIDE R26, R0, R27, c[0x0][0x178] ;  /* 0x00005e00001a7625 */ /* 0x000fca00078e021b */
[----:B------:R-:W5:Y:S01]  /*0ca0*/  @!P0 LDG.E.EL.128 R12, [R26.64] ;  /* 0x000000041a0c8981 */ /* 0x000f62000c2e1d00 */
[--C-:B--2---:R-:W-:Y:S02]  /*0cb0*/  HADD2.F32 R16, -RZ, R4.reuse.H1_H1 ;  /* 0x30000004ff107230 */ /* 0x104fe40000004100 */
[----:B------:R-:W-:Y:S02]  /*0cc0*/  HADD2.F32 R28, -RZ, R4.H0_H0 ;  /* 0x20000004ff1c7230 */ /* 0x000fe40000004100 */
[----:B---3--:R-:W-:Y:S02]  /*0cd0*/  HADD2.F32 R4, -RZ, R25.H0_H0 ;  /* 0x20000019ff047230 */ /* 0x008fe40000004100 */
[--C-:B------:R-:W-:Y:S02]  /*0ce0*/  HADD2.F32 R0, -RZ, R7.reuse.H1_H1 ;  /* 0x30000007ff007230 */ /* 0x100fe40000004100 */
[----:B----4-:R-:W-:Y:S02]  /*0cf0*/  HADD2.F32 R25, -RZ, R24.H0_H0 ;  /* 0x20000018ff197230 */ /* 0x010fe40000004100 */
[----:B------:R-:W-:-:S02]  /*0d00*/  HADD2.F32 R29, -RZ, R7.H0_H0 ;  /* 0x20000007ff1d7230 */ /* 0x000fc40000004100 */
[--C-:B------:R-:W-:Y:S02]  /*0d10*/  HADD2.F32 R7, -RZ, R5.reuse.H1_H1 ;  /* 0x30000005ff077230 */ /* 0x100fe40000004100 */
[----:B------:R-:W-:Y:S01]  /*0d20*/  HADD2.F32 R17, -RZ, R5.H0_H0 ;  /* 0x20000005ff117230 */ /* 0x000fe20000004100 */
[----:B------:R-:W-:Y:S01]  /*0d30*/  FADD R0, R0, R25 ;  /* 0x0000001900007221 */ /* 0x000fe20000000000 */
[----:B------:R-:W-:Y:S02]  /*0d40*/  HADD2.F32 R5, -RZ, R23.H0_H0 ;  /* 0x20000017ff057230 */ /* 0x000fe40000004100 */
[--C-:B------:R-:W-:Y:S02]  /*0d50*/  HADD2.F32 R23, -RZ, R6.reuse.H1_H1 ;  /* 0x30000006ff177230 */ /* 0x100fe40000004100 */
[----:B------:R-:W-:Y:S02]  /*0d60*/  HADD2.F32 R6, -RZ, R6.H0_H0 ;  /* 0x20000006ff067230 */ /* 0x000fe40000004100 */
[----:B------:R-:W-:-:S02]  /*0d70*/  HADD2.F32 R25, -RZ, R20.H0_H0 ;  /* 0x20000014ff197230 */ /* 0x000fc40000004100 */
[----:B------:R-:W-:Y:S02]  /*0d80*/  HADD2.F32 R19, -RZ, R19.H0_H0 ;  /* 0x20000013ff137230 */ /* 0x000fe40000004100 */
[----:B------:R-:W-:Y:S01]  /*0d90*/  HADD2.F32 R18, -RZ, R18.H0_H0 ;  /* 0x20000012ff127230 */ /* 0x000fe20000004100 */
[----:B------:R-:W-:Y:S02]  /*0da0*/  FADD R25, R16, R25 ;  /* 0x0000001910197221 */ /* 0x000fe40000000000 */
[----:B------:R-:W-:Y:S01]  /*0db0*/  FADD R19, R6, R19 ;  /* 0x0000001306137221 */ /* 0x000fe20000000000 */
[----:B------:R-:W-:Y:S01]  /*0dc0*/  HADD2.F32 R22, -RZ, R22.H0_H0 ;  /* 0x20000016ff167230 */ /* 0x000fe20000004100 */
[----:B------:R-:W-:Y:S01]  /*0dd0*/  FADD R18, R17, R18 ;  /* 0x0000001211127221 */ /* 0x000fe20000000000 */
[----:B------:R-:W-:-:S03]  /*0de0*/  HADD2.F32 R20, -RZ, R21.H0_H0 ;  /* 0x20000015ff147230 */ /* 0x000fc60000004100 */
[----:B------:R-:W-:Y:S01]  /*0df0*/  FADD R22, R7, R22 ;  /* 0x0000001607167221 */ /* 0x000fe20000000000 */
[----:B-----5:R-:W-:Y:S02]  /*0e00*/  HADD2.F32 R6, -RZ, R8.H0_H0 ;  /* 0x20000008ff067230 */ /* 0x020fe40000004100 */
[----:B------:R-:W-:Y:S01]  /*0e10*/  HADD2.F32 R16, -RZ, R10.H0_H0 ;  /* 0x2000000aff107230 */ /* 0x000fe20000004100 */
[----:B------:R-:W-:Y:S01]  /*0e20*/  FADD R23, R23, R20 ;  /* 0x0000001417177221 */ /* 0x000fe20000000000 */
[----:B------:R-:W-:Y:S02]  /*0e30*/  HADD2.F32 R8, -RZ, R8.H1_H1 ;  /* 0x30000008ff087230 */ /* 0x000fe40000004100 */
[----:B------:R-:W-:Y:S02]  /*0e40*/  HADD2.F32 R10, -RZ, R10.H1_H1 ;  /* 0x3000000aff0a7230 */ /* 0x000fe40000004100 */
[----:B------:R-:W-:Y:S01]  /*0e50*/  HADD2.F32 R17, -RZ, R11.H0_H0 ;  /* 0x2000000bff117230 */ /* 0x000fe20000004100 */
[----:B------:R-:W-:Y:S01]  /*0e60*/  FADD R4, R29, R4 ;  /* 0x000000041d047221 */ /* 0x000fe20000000000 */
[----:B------:R-:W-:Y:S01]  /*0e70*/  HADD2.F32 R7, -RZ, R9.H0_H0 ;  /* 0x20000009ff077230 */ /* 0x000fe20000004100 */
[----:B------:R-:W-:Y:S01]  /*0e80*/  FADD R5, R28, R5 ;  /* 0x000000051c057221 */ /* 0x000fe20000000000 */
[----:B------:R-:W-:Y:S01]  /*0e90*/  HADD2.F32 R11, -RZ, R11.H1_H1 ;  /* 0x3000000bff0b7230 */ /* 0x000fe20000004100 */
[----:B------:R-:W-:Y:S01]  /*0ea0*/  FFMA R25, R8, 0.125, R25 ;  /* 0x3e00000008197823 */ /* 0x000fe20000000019 */
[----:B------:R-:W-:Y:S01]  /*0eb0*/  HADD2.F32 R9, -RZ, R9.H1_H1 ;  /* 0x30000009ff097230 */ /* 0x000fe20000004100 */
[----:B------:R-:W-:Y:S01]  /*0ec0*/  FFMA R23, R10, 0.125, R23 ;  /* 0x3e0000000a177823 */ /* 0x000fe20000000017 */
[----:B------:R-:W-:Y:S01]  /*0ed0*/  FFMA R5, R6, 0.125, R5 ;  /* 0x3e00000006057823 */ /* 0x000fe20000000005 */
[----:B------:R-:W-:Y:S01]  /*0ee0*/  FFMA R18, R7, 0.125, R18 ;  /* 0x3e00000007127823 */ /* 0x000fe20000000012 */
[----:B------:R-:W-:Y:S01]  /*0ef0*/  FFMA R8, R11, 0.125, R0 ;  /* 0x3e0000000b087823 */ /* 0x000fe20000000000 */
[----:B------:R-:W-:Y:S01]  /*0f00*/  FFMA R10, R17, 0.125, R4 ;  /* 0x3e000000110a7823 */ /* 0x000fe20000000004 */
[----:B------:R-:W-:-:S02]  /*0f10*/  HADD2.F32 R0, -RZ, R12.H1_H1 ;  /* 0x3000000cff007230 */ /* 0x000fc40000004100 */
[----:B------:R-:W-:Y:S02]  /*0f20*/  HADD2.F32 R4, -RZ, R13.H1_H1 ;  /* 0x3000000dff047230 */ /* 0x000fe40000004100 */
[----:B------:R-:W-:Y:S02]  /*0f30*/  HADD2.F32 R6, -RZ, R14.H1_H1 ;  /* 0x3000000eff067230 */ /* 0x000fe40000004100 */
[----:B------:R-:W-:Y:S01]  /*0f40*/  HADD2.F32 R7, -RZ, R15.H1_H1 ;  /* 0x3000000fff077230 */ /* 0x000fe20000004100 */
[----:B------:R-:W-:Y:S01]  /*0f50*/  FFMA R9, R9, 0.125, R22 ;  /* 0x3e00000009097823 */ /* 0x000fe20000000016 */
[----:B------:R-:W-:Y:S01]  /*0f60*/  HADD2.F32 R12, -RZ, R12.H0_H0 ;  /* 0x2000000cff0c7230 */ /* 0x000fe20000004100 */
[----:B------:R-:W-:Y:S01]  /*0f70*/  FFMA R19, R16, 0.125, R19 ;  /* 0x3e00000010137823 */ /* 0x000fe20000000013 */
[----:B------:R-:W-:Y:S02]  /*0f80*/  HADD2.F32 R13, -RZ, R13.H0_H0 ;  /* 0x2000000dff0d7230 */ /* 0x000fe40000004100 */
[----:B------:R-:W-:-:S02]  /*0f90*/  HADD2.F32 R14, -RZ, R14.H0_H0 ;  /* 0x2000000eff0e7230 */ /* 0x000fc40000004100 */
[----:B------:R-:W-:Y:S01]  /*0fa0*/  HADD2.F32 R15, -RZ, R15.H0_H0 ;  /* 0x2000000fff0f7230 */ /* 0x000fe20000004100 */
[----:B------:R-:W-:Y:S01]  /*0fb0*/  FADD R5, R12, R5 ;  /* 0x000000050c057221 */ /* 0x000fe20000000000 */
[----:B------:R-:W-:Y:S01]  /*0fc0*/  FADD R0, R0, R25 ;  /* 0x0000001900007221 */ /* 0x000fe20000000000 */
[----:B------:R-:W-:Y:S01]  /*0fd0*/  FADD R13, R13, R18 ;  /* 0x000000120d0d7221 */ /* 0x000fe20000000000 */
[----:B------:R-:W-:Y:S01]  /*0fe0*/  FADD R4, R4, R9 ;  /* 0x0000000904047221 */ /* 0x000fe20000000000 */
[----:B------:R-:W-:Y:S01]  /*0ff0*/  FADD R14, R14, R19 ;  /* 0x000000130e0e7221 */ /* 0x000fe20000000000 */
[----:B------:R-:W-:Y:S01]  /*1000*/  FADD R23, R6, R23 ;  /* 0x0000001706177221 */ /* 0x000fe20000000000 */
[----:B------:R-:W-:Y:S01]  /*1010*/  FADD R10, R15, R10 ;  /* 0x0000000a0f0a7221 */ /* 0x000fe20000000000 */
[----:B------:R-:W-:Y:S01]  /*1020*/  FADD R7, R7, R8 ;  /* 0x0000000807077221 */ /* 0x000fe20000000000 */
[----:B------:R-:W-:Y:S02]  /*1030*/  F2FP.F16.F32.PACK_AB R12, R0, R5 ;  /* 0x00000005000c723e */ /* 0x000fe400000000ff */
[----:B------:R-:W-:-:S02]  /*1040*/  F2FP.F16.F32.PACK_AB R13, R4, R13 ;  /* 0x0000000d040d723e */ /* 0x000fc400000000ff */
[----:B------:R-:W-:Y:S02]  /*1050*/  F2FP.F16.F32.PACK_AB R14, R23, R14 ;  /* 0x0000000e170e723e */ /* 0x000fe400000000ff */
[----:B------:R-:W-:Y:S01]  /*1060*/  F2FP.F16.F32.PACK_AB R15, R7, R10 ;  /* 0x0000000a070f723e */ /* 0x000fe200000000ff */
[----:B------:R-:W-:Y:S06]  /*1070*/  @P0 EXIT ;  /* 0x000000000000094d */ /* 0x000fec0003800000 */
[----:B------:R-:W-:Y:S01]  /*1080*/  STG.E.128 [R2.64], R12 ;  /* 0x0000000c02007986 */ /* 0x000fe2000c101d04 */
[----:B------:R-:W-:Y:S05]  /*1090*/  EXIT ;  /* 0x000000000000794d */ /* 0x000fea0003800000 */
.L_x_0:
[----:B------:R-:W-:-:S00]  /*10a0*/  BRA `(.L_x_0) ;  /* 0xfffffff000007947 */ /* 0x000fc0000383ffff */
[----:B------:R-:W-:-:S00]  /*10b0*/  NOP ;  /* 0x0000000000007918 */ /* 0x000fc00000000000 */
        /* <DEDUP_REMOVED lines=12> */
.L_x_1:
